	.headerflags	@"EF_CUDA_TEXMODE_UNIFIED EF_CUDA_64BIT_ADDRESS EF_CUDA_ACCELERATORS EF_CUDA_SM90 EF_CUDA_VIRTUAL_SM(EF_CUDA_SM90)"
	.elftype	@"ET_EXEC"


//--------------------- .nv.info                  --------------------------
	.section	.nv.info,"",@"SHT_CUDA_INFO"
	.align	4


	//----- nvinfo : EIATTR_REGCOUNT
	.align		4
        /*0000*/ 	.byte	0x04, 0x2f
        /*0002*/ 	.short	(.L_3 - .L_2)
	.align		4
.L_2:
        /*0004*/ 	.word	index@(triton_poi_fused__native_batch_norm_legit_no_training_constant_pad_nd_relu_2)
        /*0008*/ 	.word	0x00000018


	//----- nvinfo : EIATTR_MIN_STACK_SIZE
	.align		4
.L_3:
        /*000c*/ 	.byte	0x04, 0x12
        /*000e*/ 	.short	(.L_5 - .L_4)
	.align		4
.L_4:
        /*0010*/ 	.word	index@(triton_poi_fused__native_batch_norm_legit_no_training_constant_pad_nd_relu_2)
        /*0014*/ 	.word	0x00000000


	//----- nvinfo : EIATTR_FRAME_SIZE
	.align		4
.L_5:
        /*0018*/ 	.byte	0x04, 0x11
        /*001a*/ 	.short	(.L_7 - .L_6)
	.align		4
.L_6:
        /*001c*/ 	.word	index@(triton_poi_fused__native_batch_norm_legit_no_training_constant_pad_nd_relu_2)
        /*0020*/ 	.word	0x00000000


	//----- nvinfo : EIATTR_MIN_STACK_SIZE
	.align		4
.L_7:
        /*0024*/ 	.byte	0x04, 0x12
        /*0026*/ 	.short	(.L_9 - .L_8)
	.align		4
.L_8:
        /*0028*/ 	.word	index@(triton_poi_fused__native_batch_norm_legit_no_training_constant_pad_nd_relu_2)
        /*002c*/ 	.word	0x00000000
.L_9:


//--------------------- .nv.info.triton_poi_fused__native_batch_norm_legit_no_training_constant_pad_nd_relu_2 --------------------------
	.section	.nv.info.triton_poi_fused__native_batch_norm_legit_no_training_constant_pad_nd_relu_2,"",@"SHT_CUDA_INFO"
	.sectionflags	@""
	.align	4


	//----- nvinfo : EIATTR_CUDA_API_VERSION
	.align		4
        /*0000*/ 	.byte	0x04, 0x37
        /*0002*/ 	.short	(.L_11 - .L_10)
.L_10:
        /*0004*/ 	.word	0x0000007c


	//----- nvinfo : EIATTR_KPARAM_INFO
	.align		4
.L_11:
        /*0008*/ 	.byte	0x04, 0x17
        /*000a*/ 	.short	(.L_13 - .L_12)
.L_12:
        /*000c*/ 	.word	0x00000000
        /*0010*/ 	.short	0x0006
        /*0012*/ 	.short	0x0030
        /*0014*/ 	.byte	0x00, 0xf0, 0x11, 0x00


	//----- nvinfo : EIATTR_KPARAM_INFO
	.align		4
.L_13:
        /*0018*/ 	.byte	0x04, 0x17
        /*001a*/ 	.short	(.L_15 - .L_14)
.L_14:
        /*001c*/ 	.word	0x00000000
        /*0020*/ 	.short	0x0005
        /*0022*/ 	.short	0x0028
        /*0024*/ 	.byte	0x00, 0xf4, 0x21, 0x00


	//----- nvinfo : EIATTR_KPARAM_INFO
	.align		4
.L_15:
        /*0028*/ 	.byte	0x04, 0x17
        /*002a*/ 	.short	(.L_17 - .L_16)
.L_16:
        /*002c*/ 	.word	0x00000000
        /*0030*/ 	.short	0x0004
        /*0032*/ 	.short	0x0020
        /*0034*/ 	.byte	0x00, 0xf4, 0x21, 0x00


	//----- nvinfo : EIATTR_KPARAM_INFO
	.align		4
.L_17:
        /*0038*/ 	.byte	0x04, 0x17
        /*003a*/ 	.short	(.L_19 - .L_18)
.L_18:
        /*003c*/ 	.word	0x00000000
        /*0040*/ 	.short	0x0003
        /*0042*/ 	.short	0x0018
        /*0044*/ 	.byte	0x00, 0xf4, 0x21, 0x00


	//----- nvinfo : EIATTR_KPARAM_INFO
	.align		4
.L_19:
        /*0048*/ 	.byte	0x04, 0x17
        /*004a*/ 	.short	(.L_21 - .L_20)
.L_20:
        /*004c*/ 	.word	0x00000000
        /*0050*/ 	.short	0x0002
        /*0052*/ 	.short	0x0010
        /*0054*/ 	.byte	0x00, 0xf4, 0x21, 0x00


	//----- nvinfo : EIATTR_KPARAM_INFO
	.align		4
.L_21:
        /*0058*/ 	.byte	0x04, 0x17
        /*005a*/ 	.short	(.L_23 - .L_22)
.L_22:
        /*005c*/ 	.word	0x00000000
        /*0060*/ 	.short	0x0001
        /*0062*/ 	.short	0x0008
        /*0064*/ 	.byte	0x00, 0xf4, 0x21, 0x00


	//----- nvinfo : EIATTR_KPARAM_INFO
	.align		4
.L_23:
        /*0068*/ 	.byte	0x04, 0x17
        /*006a*/ 	.short	(.L_25 - .L_24)
.L_24:
        /*006c*/ 	.word	0x00000000
        /*0070*/ 	.short	0x0000
        /*0072*/ 	.short	0x0000
        /*0074*/ 	.byte	0x00, 0xf4, 0x21, 0x00


	//----- nvinfo : EIATTR_SPARSE_MMA_MASK
	.align		4
.L_25:
        /*0078*/ 	.byte	0x03, 0x50
        /*007a*/ 	.short	0x0000


	//----- nvinfo : EIATTR_MAXREG_COUNT
	.align		4
        /*007c*/ 	.byte	0x03, 0x1b
        /*007e*/ 	.short	0x00ff


	//----- nvinfo : EIATTR_EXIT_INSTR_OFFSETS
	.align		4
        /*0080*/ 	.byte	0x04, 0x1c
        /*0082*/ 	.short	(.L_27 - .L_26)


	//   ....[0]....
.L_26:
        /*0084*/ 	.word	0x00000830


	//   ....[1]....
        /*0088*/ 	.word	0x00000850


	//----- nvinfo : EIATTR_REQNTID
	.align		4
.L_27:
        /*008c*/ 	.byte	0x04, 0x10
        /*008e*/ 	.short	(.L_29 - .L_28)
.L_28:
        /*0090*/ 	.word	0x00000080
        /*0094*/ 	.word	0x00000001
        /*0098*/ 	.word	0x00000001


	//----- nvinfo : EIATTR_CBANK_PARAM_SIZE
	.align		4
.L_29:
        /*009c*/ 	.byte	0x03, 0x19
        /*009e*/ 	.short	0x0034


	//----- nvinfo : EIATTR_PARAM_CBANK
	.align		4
        /*00a0*/ 	.byte	0x04, 0x0a
        /*00a2*/ 	.short	(.L_31 - .L_30)
	.align		4
.L_30:
        /*00a4*/ 	.word	index@(.nv.constant0.triton_poi_fused__native_batch_norm_legit_no_training_constant_pad_nd_relu_2)
        /*00a8*/ 	.short	0x0210
        /*00aa*/ 	.short	0x0034


	//----- nvinfo : EIATTR_SW_WAR
	.align		4
.L_31:
        /*00ac*/ 	.byte	0x04, 0x36
        /*00ae*/ 	.short	(.L_33 - .L_32)
.L_32:
        /*00b0*/ 	.word	0x00000008
.L_33:


//--------------------- .nv.callgraph             --------------------------
	.section	.nv.callgraph,"",@"SHT_CUDA_CALLGRAPH"
	.align	4
	.sectionentsize	8
	.align		4
        /*0000*/ 	.word	0x00000000
	.align		4
        /*0004*/ 	.word	0xffffffff
	.align		4
        /*0008*/ 	.word	0x00000000
	.align		4
        /*000c*/ 	.word	0xfffffffe
	.align		4
        /*0010*/ 	.word	0x00000000
	.align		4
        /*0014*/ 	.word	0xfffffffd
	.align		4
        /*0018*/ 	.word	0x00000000
	.align		4
        /*001c*/ 	.word	0xfffffffc


//--------------------- .nv.constant4             --------------------------
	.section	.nv.constant4,"a",@progbits
	.align	8
	.align		8
.nv.constant4:
        /*0000*/ 	.dword	_$_str
	.align		8
        /*0008*/ 	.dword	_$_str_$_2


//--------------------- .text.triton_poi_fused__native_batch_norm_legit_no_training_constant_pad_nd_relu_2 --------------------------
	.section	.text.triton_poi_fused__native_batch_norm_legit_no_training_constant_pad_nd_relu_2,"ax",@progbits
	.align	128
        .global         triton_poi_fused__native_batch_norm_legit_no_training_constant_pad_nd_relu_2
        .type           triton_poi_fused__native_batch_norm_legit_no_training_constant_pad_nd_relu_2,@function
        .size           triton_poi_fused__native_batch_norm_legit_no_training_constant_pad_nd_relu_2,(.L_x_1 - triton_poi_fused__native_batch_norm_legit_no_training_constant_pad_nd_relu_2)
        .other          triton_poi_fused__native_batch_norm_legit_no_training_constant_pad_nd_relu_2,@"STO_CUDA_ENTRY STV_DEFAULT"
triton_poi_fused__native_batch_norm_legit_no_training_constant_pad_nd_relu_2:
.text.triton_poi_fused__native_batch_norm_legit_no_training_constant_pad_nd_relu_2:
[----:B------:R-:W0:Y:S01]  /*0000*/  LDC R1, c[0x0][0x28] ;  /* 0x00000a00ff017b82 */ /* 0x000e220000000800 */
[----:B------:R-:W1:Y:S01]  /*0010*/  S2R R0, SR_TID.X ;  /* 0x0000000000007919 */ /* 0x000e620000002100 */
[----:B------:R-:W-:Y:S01]  /*0020*/  ULDC.64 UR4, c[0x0][0x208] ;  /* 0x0000820000047ab9 */ /* 0x000fe20000000a00 */
[----:B------:R-:W-:Y:S01]  /*0030*/  ULDC.64 UR6, c[0x0][0x210] ;  /* 0x0000840000067ab9 */ /* 0x000fe20000000a00 */
[----:B------:R-:W2:Y:S01]  /*0040*/  S2R R3, SR_CTAID.X ;  /* 0x0000000000037919 */ /* 0x000ea20000002500 */
[----:B-1----:R-:W-:-:S05]  /*0050*/  IMAD.SHL.U32 R0, R0, 0x2, RZ ;  /* 0x0000000200007824 */ /* 0x002fca00078e00ff */
[----:B------:R-:W-:-:S05]  /*0060*/  LOP3.LUT R0, R0, 0xfe, RZ, 0xc0, !PT ;  /* 0x000000fe00007812 */ /* 0x000fca00078ec0ff */
[----:B--2---:R-:W-:-:S04]  /*0070*/  IMAD R0, R3, 0x100, R0 ;  /* 0x0000010003007824 */ /* 0x004fc800078e0200 */
[----:B------:R-:W-:-:S04]  /*0080*/  IMAD.HI R4, R0, 0x38e38e39, RZ ;  /* 0x38e38e3900047827 */ /* 0x000fc800078e02ff */
[----:B------:R-:W-:Y:S01]  /*0090*/  IMAD.HI R2, R0, 0x2aaaaaab, RZ ;  /* 0x2aaaaaab00027827 */ /* 0x000fe200078e02ff */
[----:B------:R-:W-:-:S03]  /*00a0*/  SHF.R.U32.HI R5, RZ, 0x1f, R4 ;  /* 0x0000001fff057819 */ /* 0x000fc60000011604 */
[----:B------:R-:W-:Y:S01]  /*00b0*/  IMAD.HI R9, R0, 0x4bda12f7, RZ ;  /* 0x4bda12f700097827 */ /* 0x000fe200078e02ff */
[----:B------:R-:W-:Y:S02]  /*00c0*/  LEA.HI R3, R2, R2, RZ, 0x1 ;  /* 0x0000000202037211 */ /* 0x000fe400078f08ff */
[----:B------:R-:W-:-:S03]  /*00d0*/  LEA.HI.SX32 R5, R4, R5, 0x1d ;  /* 0x0000000504057211 */ /* 0x000fc600078feaff */
[----:B------:R-:W-:-:S04]  /*00e0*/  IMAD.HI R4, R3, 0x2aaaaaab, RZ ;  /* 0x2aaaaaab03047827 */ /* 0x000fc800078e02ff */
[----:B------:R-:W-:Y:S01]  /*00f0*/  IMAD.HI R2, R5, 0x2aaaaaab, RZ ;  /* 0x2aaaaaab05027827 */ /* 0x000fe200078e02ff */
[----:B------:R-:W-:-:S03]  /*0100*/  LEA.HI R4, R4, R4, RZ, 0x1 ;  /* 0x0000000404047211 */ /* 0x000fc600078f08ff */
[----:B------:R-:W-:Y:S01]  /*0110*/  IMAD R8, R3, -0x6, R0 ;  /* 0xfffffffa03087824 */ /* 0x000fe200078e0200 */
[----:B------:R-:W-:Y:S01]  /*0120*/  LEA.HI R6, R2, R2, RZ, 0x1 ;  /* 0x0000000202067211 */ /* 0x000fe200078f08ff */
[----:B------:R-:W-:Y:S02]  /*0130*/  IMAD R7, R4, -0x6, R3 ;  /* 0xfffffffa04077824 */ /* 0x000fe400078e0203 */
[----:B------:R-:W-:Y:S01]  /*0140*/  VIADD R4, R0, 0x1 ;  /* 0x0000000100047836 */ /* 0x000fe20000000000 */
[----:B------:R-:W1:Y:S01]  /*0150*/  LDC.64 R2, c[0x0][0x220] ;  /* 0x00008800ff027b82 */ /* 0x000e620000000a00 */
[----:B------:R-:W-:Y:S02]  /*0160*/  IMAD R6, R6, -0x6, R5 ;  /* 0xfffffffa06067824 */ /* 0x000fe400078e0205 */
[----:B------:R-:W-:Y:S02]  /*0170*/  VIADD R10, R7, 0xffffffff ;  /* 0xffffffff070a7836 */ /* 0x000fe40000000000 */
[----:B------:R-:W-:-:S02]  /*0180*/  VIADD R11, R6, 0xffffffff ;  /* 0xffffffff060b7836 */ /* 0x000fc40000000000 */
[----:B------:R-:W-:-:S03]  /*0190*/  IMAD.HI R5, R4, 0x2aaaaaab, RZ ;  /* 0x2aaaaaab04057827 */ /* 0x000fc600078e02ff */
[----:B------:R-:W-:Y:S01]  /*01a0*/  LOP3.LUT R11, R11, R10, RZ, 0xfc, !PT ;  /* 0x0000000a0b0b7212 */ /* 0x000fe200078efcff */
[----:B------:R-:W-:Y:S01]  /*01b0*/  VIADD R12, R8, 0xffffffff ;  /* 0xffffffff080c7836 */ /* 0x000fe20000000000 */
[----:B------:R-:W-:Y:S02]  /*01c0*/  SHF.R.U32.HI R10, RZ, 0x1f, R9 ;  /* 0x0000001fff0a7819 */ /* 0x000fe40000011609 */
[----:B------:R-:W-:Y:S02]  /*01d0*/  LEA.HI R5, R5, R5, RZ, 0x1 ;  /* 0x0000000505057211 */ /* 0x000fe400078f08ff */
[----:B------:R-:W-:Y:S02]  /*01e0*/  LEA.HI.SX32 R10, R9, R10, 0x1a ;  /* 0x0000000a090a7211 */ /* 0x000fe400078fd2ff */
[----:B------:R-:W-:Y:S01]  /*01f0*/  LOP3.LUT R9, R11, R12, RZ, 0xfc, !PT ;  /* 0x0000000c0b097212 */ /* 0x000fe200078efcff */
[----:B------:R-:W-:Y:S01]  /*0200*/  IMAD R12, R5, -0x6, R4 ;  /* 0xfffffffa050c7824 */ /* 0x000fe200078e0204 */
[----:B------:R-:W-:-:S02]  /*0210*/  LEA.HI R4, R10, R10, RZ, 0x4 ;  /* 0x0000000a0a047211 */ /* 0x000fc400078f20ff */
[----:B------:R-:W-:Y:S01]  /*0220*/  ISETP.GE.U32.AND P0, PT, R9, 0x4, PT ;  /* 0x000000040900780c */ /* 0x000fe20003f06070 */
[----:B------:R-:W-:Y:S01]  /*0230*/  VIADD R14, R12, 0xffffffff ;  /* 0xffffffff0c0e7836 */ /* 0x000fe20000000000 */
[----:B------:R-:W-:Y:S02]  /*0240*/  LOP3.LUT R9, R4, 0xfffffff0, RZ, 0xc0, !PT ;  /* 0xfffffff004097812 */ /* 0x000fe400078ec0ff */
[----:B------:R-:W-:Y:S02]  /*0250*/  CS2R R4, SRZ ;  /* 0x0000000000047805 */ /* 0x000fe4000001ff00 */
[----:B------:R-:W-:Y:S02]  /*0260*/  ISETP.LT.AND P3, PT, R0, 0x3600, !P0 ;  /* 0x000036000000780c */ /* 0x000fe40004761270 */
[----:B------:R-:W-:Y:S01]  /*0270*/  LOP3.LUT R14, R11, R14, RZ, 0xfc, !PT ;  /* 0x0000000e0b0e7212 */ /* 0x000fe200078efcff */
[----:B------:R-:W-:-:S03]  /*0280*/  IMAD.IADD R9, R10, 0x1, -R9 ;  /* 0x000000010a097824 */ /* 0x000fc600078e0a09 */
[----:B------:R-:W-:Y:S01]  /*0290*/  ISETP.GE.U32.AND P1, PT, R14, 0x4, PT ;  /* 0x000000040e00780c */ /* 0x000fe20003f26070 */
[----:B-1----:R-:W-:-:S03]  /*02a0*/  IMAD.WIDE R2, R9, 0x4, R2 ;  /* 0x0000000409027825 */ /* 0x002fc600078e0202 */
[----:B------:R-:W-:-:S03]  /*02b0*/  ISETP.LT.AND P2, PT, R0, 0x3600, !P1 ;  /* 0x000036000000780c */ /* 0x000fc60004f41270 */
[----:B------:R-:W2:Y:S10]  /*02c0*/  @P3 LDG.E.EL R4, desc[UR4][R2.64] ;  /* 0x0000000402043981 */ /* 0x000eb4000c2e1900 */
[----:B------:R1:W3:Y:S01]  /*02d0*/  @P2 LDG.E.EL R5, desc[UR4][R2.64] ;  /* 0x0000000402052981 */ /* 0x0002e2000c2e1900 */
[----:B------:R-:W-:Y:S01]  /*02e0*/  IMAD.SHL.U32 R13, R10, 0x40, RZ ;  /* 0x000000400a0d7824 */ /* 0x000fe200078e00ff */
[----:B------:R-:W-:Y:S01]  /*02f0*/  SHF.R.S32.HI R15, RZ, 0x1f, R8 ;  /* 0x0000001fff0f7819 */ /* 0x000fe20000011408 */
[----:B------:R-:W-:Y:S01]  /*0300*/  IMAD.SHL.U32 R7, R7, 0x4, RZ ;  /* 0x0000000407077824 */ /* 0x000fe200078e00ff */
[----:B------:R-:W4:Y:S01]  /*0310*/  LDC.64 R10, c[0x0][0x218] ;  /* 0x00008600ff0a7b82 */ /* 0x000f220000000a00 */
[----:B------:R-:W-:Y:S01]  /*0320*/  IMAD.SHL.U32 R6, R6, 0x10, RZ ;  /* 0x0000001006067824 */ /* 0x000fe200078e00ff */
[----:B------:R-:W-:-:S02]  /*0330*/  SHF.R.S32.HI R17, RZ, 0x1f, R13 ;  /* 0x0000001fff117819 */ /* 0x000fc4000001140d */
[C---:B------:R-:W-:Y:S02]  /*0340*/  IADD3 R19, P4, P5, R7.reuse, R13, R8 ;  /* 0x0000000d07137210 */ /* 0x040fe40007d9e008 */
[----:B------:R-:W-:Y:S02]  /*0350*/  SHF.R.S32.HI R8, RZ, 0x1f, R7 ;  /* 0x0000001fff087819 */ /* 0x000fe40000011407 */
[----:B-1----:R-:W1:Y:S02]  /*0360*/  LDC.64 R2, c[0x0][0x230] ;  /* 0x00008c00ff027b82 */ /* 0x002e640000000a00 */
[----:B------:R-:W-:Y:S02]  /*0370*/  IADD3.X R15, R8, R17, R15, P4, P5 ;  /* 0x00000011080f7210 */ /* 0x000fe400027ea40f */
[--C-:B------:R-:W-:Y:S02]  /*0380*/  IADD3 R7, P4, P5, R7, R13, R12.reuse ;  /* 0x0000000d07077210 */ /* 0x100fe40007d9e00c */
[----:B------:R-:W-:-:S04]  /*0390*/  SHF.R.S32.HI R12, RZ, 0x1f, R12 ;  /* 0x0000001fff0c7819 */ /* 0x000fc8000001140c */
[----:B------:R-:W-:Y:S02]  /*03a0*/  IADD3.X R13, R8, R17, R12, P4, P5 ;  /* 0x00000011080d7210 */ /* 0x000fe400027ea40c */
[----:B------:R-:W-:Y:S02]  /*03b0*/  IADD3 R14, P4, R6, R19, RZ ;  /* 0x00000013060e7210 */ /* 0x000fe40007f9e0ff */
[----:B------:R-:W-:Y:S02]  /*03c0*/  IADD3 R12, P5, R6, R7, RZ ;  /* 0x00000007060c7210 */ /* 0x000fe40007fbe0ff */
[----:B------:R-:W-:Y:S01]  /*03d0*/  SHF.R.S32.HI R8, RZ, 0x1f, R6 ;  /* 0x0000001fff087819 */ /* 0x000fe20000011406 */
[----:B----4-:R-:W-:Y:S01]  /*03e0*/  IMAD.WIDE R18, R9, 0x4, R10 ;  /* 0x0000000409127825 */ /* 0x010fe200078e020a */
[----:B------:R-:W4:Y:S01]  /*03f0*/  LDC.64 R6, c[0x0][0x228] ;  /* 0x00008a00ff067b82 */ /* 0x000f220000000a00 */
[----:B------:R-:W-:Y:S02]  /*0400*/  CS2R R10, SRZ ;  /* 0x00000000000a7805 */ /* 0x000fe4000001ff00 */
[----:B------:R-:W-:Y:S01]  /*0410*/  IMAD.X R15, R8, 0x1, R15, P4 ;  /* 0x00000001080f7824 */ /* 0x000fe200020e060f */
[----:B------:R-:W-:Y:S01]  /*0420*/  LEA R16, P4, R14, UR6, 0x2 ;  /* 0x000000060e107c11 */ /* 0x000fe2000f8810ff */
[----:B------:R-:W-:-:S02]  /*0430*/  IMAD.X R13, R8, 0x1, R13, P5 ;  /* 0x00000001080d7824 */ /* 0x000fc400028e060d */
[----:B------:R-:W-:Y:S01]  /*0440*/  IMAD.MOV.U32 R8, RZ, RZ, RZ ;  /* 0x000000ffff087224 */ /* 0x000fe200078e00ff */
[----:B------:R-:W-:Y:S02]  /*0450*/  LEA.HI.X R17, R14, UR7, R15, 0x2, P4 ;  /* 0x000000070e117c11 */ /* 0x000fe4000a0f140f */
[----:B------:R-:W-:-:S03]  /*0460*/  LEA R14, P4, R12, UR6, 0x2 ;  /* 0x000000060c0e7c11 */ /* 0x000fc6000f8810ff */
[----:B------:R-:W5:Y:S01]  /*0470*/  @P3 LDG.E.EL R8, desc[UR4][R18.64] ;  /* 0x0000000412083981 */ /* 0x000f62000c2e1900 */
[----:B------:R-:W-:Y:S02]  /*0480*/  LEA.HI.X R15, R12, UR7, R13, 0x2, P4 ;  /* 0x000000070c0f7c11 */ /* 0x000fe4000a0f140d */
[----:B------:R-:W-:Y:S01]  /*0490*/  CS2R R12, SRZ ;  /* 0x00000000000c7805 */ /* 0x000fe2000001ff00 */
[----:B------:R-:W5:Y:S01]  /*04a0*/  @P3 LDG.E R10, desc[UR4][R16.64+-0x54] ;  /* 0xffffac04100a3981 */ /* 0x000f62000c1e1900 */
[C---:B-1----:R-:W-:Y:S01]  /*04b0*/  IMAD.WIDE R20, R9.reuse, 0x4, R2 ;  /* 0x0000000409147825 */ /* 0x042fe200078e0202 */
[----:B------:R-:W-:Y:S02]  /*04c0*/  CS2R R2, SRZ ;  /* 0x0000000000027805 */ /* 0x000fe4000001ff00 */
[----:B------:R-:W5:Y:S01]  /*04d0*/  @P2 LDG.E R11, desc[UR4][R14.64+-0x54] ;  /* 0xffffac040e0b2981 */ /* 0x000f62000c1e1900 */
[----:B----4-:R-:W-:-:S03]  /*04e0*/  IMAD.WIDE R6, R9, 0x4, R6 ;  /* 0x0000000409067825 */ /* 0x010fc600078e0206 */
[----:B------:R-:W4:Y:S01]  /*04f0*/  @P2 LDG.E.EL R12, desc[UR4][R18.64] ;  /* 0x00000004120c2981 */ /* 0x000f22000c2e1900 */
[----:B------:R-:W-:-:S03]  /*0500*/  IMAD.MOV.U32 R9, RZ, RZ, RZ ;  /* 0x000000ffff097224 */ /* 0x000fc600078e00ff */
[----:B------:R-:W4:Y:S04]  /*0510*/  @P3 LDG.E.EL R13, desc[UR4][R6.64] ;  /* 0x00000004060d3981 */ /* 0x000f28000c2e1900 */
[----:B------:R-:W4:Y:S04]  /*0520*/  @P3 LDG.E.EL R3, desc[UR4][R20.64] ;  /* 0x0000000414033981 */ /* 0x000f28000c2e1900 */
[----:B------:R1:W4:Y:S04]  /*0530*/  @P2 LDG.E.EL R9, desc[UR4][R6.64] ;  /* 0x0000000406092981 */ /* 0x000328000c2e1900 */
[----:B------:R-:W4:Y:S01]  /*0540*/  @P2 LDG.E.EL R2, desc[UR4][R20.64] ;  /* 0x0000000414022981 */ /* 0x000f22000c2e1900 */
[----:B01----:R-:W-:Y:S01]  /*0550*/  IMAD.MOV.U32 R6, RZ, RZ, 0x3e800000 ;  /* 0x3e800000ff067424 */ /* 0x003fe200078e00ff */
[----:B--2---:R-:W-:-:S05]  /*0560*/  SEL R4, R4, RZ, P3 ;  /* 0x000000ff04047207 */ /* 0x004fca0001800000 */
[----:B------:R-:W-:-:S04]  /*0570*/  FADD R4, R4, 9.9999997473787516356e-06 ;  /* 0x3727c5ac04047421 */ /* 0x000fc80000000000 */
[----:B------:R-:W0:Y:S01]  /*0580*/  MUFU.SQRT R14, R4 ;  /* 0x00000004000e7308 */ /* 0x000e220000002000 */
[----:B---3--:R-:W-:-:S05]  /*0590*/  SEL R5, R5, RZ, P2 ;  /* 0x000000ff05057207 */ /* 0x008fca0001000000 */
[----:B------:R-:W-:-:S04]  /*05a0*/  FADD R5, R5, 9.9999997473787516356e-06 ;  /* 0x3727c5ac05057421 */ /* 0x000fc80000000000 */
[----:B------:R-:W1:Y:S01]  /*05b0*/  MUFU.SQRT R15, R5 ;  /* 0x00000005000f7308 */ /* 0x000e620000002000 */
[C---:B0-----:R-:W-:Y:S02]  /*05c0*/  FSETP.GT.AND P6, PT, R14.reuse, 8.50705917302346158658e+37, PT ;  /* 0x7e8000000e00780b */ /* 0x041fe40003fc4000 */
[----:B------:R-:W-:Y:S02]  /*05d0*/  FSETP.GEU.AND P5, PT, R14, 1.175494350822287508e-38, PT ;  /* 0x008000000e00780b */ /* 0x000fe40003fae000 */
[----:B------:R-:W-:Y:S02]  /*05e0*/  FSEL R7, R6, 1, P6 ;  /* 0x3f80000006077808 */ /* 0x000fe40003000000 */
[----:B-1----:R-:W-:-:S07]  /*05f0*/  FSETP.GT.AND P4, PT, R15, 8.50705917302346158658e+37, PT ;  /* 0x7e8000000f00780b */ /* 0x002fce0003f84000 */
[----:B------:R-:W-:Y:S01]  /*0600*/  @P6 FMUL R14, R14, 0.25 ;  /* 0x3e8000000e0e6820 */ /* 0x000fe20000400000 */
[----:B------:R-:W-:-:S03]  /*0610*/  FSETP.GEU.AND P6, PT, R15, 1.175494350822287508e-38, PT ;  /* 0x008000000f00780b */ /* 0x000fc60003fce000 */
[----:B------:R-:W-:Y:S02]  /*0620*/  @!P5 FMUL R14, R14, 16777216 ;  /* 0x4b8000000e0ed820 */ /* 0x000fe40000400000 */
[----:B------:R-:W-:-:S04]  /*0630*/  @P4 FMUL R15, R15, 0.25 ;  /* 0x3e8000000f0f4820 */ /* 0x000fc80000400000 */
[----:B------:R-:W0:Y:S04]  /*0640*/  MUFU.RCP R14, R14 ;  /* 0x0000000e000e7308 */ /* 0x000e280000001000 */
[----:B------:R-:W-:-:S06]  /*0650*/  @!P6 FMUL R15, R15, 16777216 ;  /* 0x4b8000000f0fe820 */ /* 0x000fcc0000400000 */
[----:B------:R-:W1:Y:S01]  /*0660*/  MUFU.RCP R15, R15 ;  /* 0x0000000f000f7308 */ /* 0x000e620000001000 */
[----:B-----5:R-:W-:Y:S01]  /*0670*/  SEL R5, R8, RZ, P3 ;  /* 0x000000ff08057207 */ /* 0x020fe20001800000 */
[----:B------:R-:W-:Y:S01]  /*0680*/  @!P5 FMUL R7, R7, 16777216 ;  /* 0x4b8000000707d820 */ /* 0x000fe20000400000 */
[----:B------:R-:W-:Y:S02]  /*0690*/  SEL R10, R10, RZ, P3 ;  /* 0x000000ff0a0a7207 */ /* 0x000fe40001800000 */
[----:B------:R-:W-:Y:S01]  /*06a0*/  FSEL R8, R6, 1, P4 ;  /* 0x3f80000006087808 */ /* 0x000fe20002000000 */
[----:B0-----:R-:W-:Y:S01]  /*06b0*/  FMUL R7, R14, R7 ;  /* 0x000000070e077220 */ /* 0x001fe20000400000 */
[----:B------:R-:W-:Y:S01]  /*06c0*/  SEL R11, R11, RZ, P2 ;  /* 0x000000ff0b0b7207 */ /* 0x000fe20001000000 */
[----:B------:R-:W-:Y:S01]  /*06d0*/  FADD R6, R10, -R5 ;  /* 0x800000050a067221 */ /* 0x000fe20000000000 */
[----:B----4-:R-:W-:Y:S01]  /*06e0*/  SEL R12, R12, RZ, P2 ;  /* 0x000000ff0c0c7207 */ /* 0x010fe20001000000 */
[----:B------:R-:W-:Y:S01]  /*06f0*/  @!P6 FMUL R8, R8, 16777216 ;  /* 0x4b8000000808e820 */ /* 0x000fe20000400000 */
[----:B------:R-:W0:Y:S01]  /*0700*/  LDC.64 R4, c[0x0][0x238] ;  /* 0x00008e00ff047b82 */ /* 0x000e220000000a00 */
[----:B------:R-:W-:-:S02]  /*0710*/  FMUL R7, R6, R7 ;  /* 0x0000000706077220 */ /* 0x000fc40000400000 */
[----:B------:R-:W-:Y:S01]  /*0720*/  FADD R6, R11, -R12 ;  /* 0x8000000c0b067221 */ /* 0x000fe20000000000 */
[----:B-1----:R-:W-:Y:S01]  /*0730*/  FMUL R15, R15, R8 ;  /* 0x000000080f0f7220 */ /* 0x002fe20000400000 */
[----:B------:R-:W-:Y:S02]  /*0740*/  SEL R8, R13, RZ, P3 ;  /* 0x000000ff0d087207 */ /* 0x000fe40001800000 */
[----:B------:R-:W-:Y:S01]  /*0750*/  SEL R10, R3, RZ, P3 ;  /* 0x000000ff030a7207 */ /* 0x000fe20001800000 */
[----:B------:R-:W-:Y:S01]  /*0760*/  FMUL R15, R6, R15 ;  /* 0x0000000f060f7220 */ /* 0x000fe20000400000 */
[----:B------:R-:W-:Y:S02]  /*0770*/  SEL R9, R9, RZ, P2 ;  /* 0x000000ff09097207 */ /* 0x000fe40001000000 */
[----:B------:R-:W-:Y:S02]  /*0780*/  SEL R2, R2, RZ, P2 ;  /* 0x000000ff02027207 */ /* 0x000fe40001000000 */
[----:B------:R-:W-:Y:S01]  /*0790*/  ISETP.GE.AND P4, PT, R0, 0x3600, PT ;  /* 0x000036000000780c */ /* 0x000fe20003f86270 */
[----:B------:R-:W-:-:S02]  /*07a0*/  FFMA R3, R7, R8, R10 ;  /* 0x0000000807037223 */ /* 0x000fc4000000000a */
[----:B------:R-:W-:-:S03]  /*07b0*/  FFMA R2, R15, R9, R2 ;  /* 0x000000090f027223 */ /* 0x000fc60000000002 */
[C---:B------:R-:W-:Y:S02]  /*07c0*/  FSETP.GEU.AND P2, PT, R3.reuse, RZ, PT ;  /* 0x000000ff0300720b */ /* 0x040fe40003f4e000 */
[C---:B------:R-:W-:Y:S02]  /*07d0*/  FSETP.GEU.AND P3, PT, R2.reuse, RZ, PT ;  /* 0x000000ff0200720b */ /* 0x040fe40003f6e000 */
[----:B------:R-:W-:Y:S02]  /*07e0*/  FSEL R3, R3, RZ, P2 ;  /* 0x000000ff03037208 */ /* 0x000fe40001000000 */
[----:B------:R-:W-:Y:S01]  /*07f0*/  FSEL R2, R2, RZ, P3 ;  /* 0x000000ff02027208 */ /* 0x000fe20001800000 */
[----:B0-----:R-:W-:Y:S01]  /*0800*/  IMAD.WIDE R4, R0, 0x4, R4 ;  /* 0x0000000400047825 */ /* 0x001fe200078e0204 */
[----:B------:R-:W-:Y:S02]  /*0810*/  SEL R6, R3, RZ, !P0 ;  /* 0x000000ff03067207 */ /* 0x000fe40004000000 */
[----:B------:R-:W-:Y:S01]  /*0820*/  SEL R7, R2, RZ, !P1 ;  /* 0x000000ff02077207 */ /* 0x000fe20004800000 */
[----:B------:R-:W-:Y:S06]  /*0830*/  @P4 EXIT ;  /* 0x000000000000494d */ /* 0x000fec0003800000 */
[----:B------:R-:W-:Y:S01]  /*0840*/  STG.E.64 desc[UR4][R4.64], R6 ;  /* 0x0000000604007986 */ /* 0x000fe2000c101b04 */
[----:B------:R-:W-:Y:S05]  /*0850*/  EXIT ;  /* 0x000000000000794d */ /* 0x000fea0003800000 */
.L_x_0:
[----:B------:R-:W-:-:S00]  /*0860*/  BRA `(.L_x_0) ;  /* 0xfffffffc00fc7947 */ /* 0x000fc0000383ffff */
[----:B------:R-:W-:-:S00]  /*0870*/  NOP ;  /* 0x0000000000007918 */ /* 0x000fc00000000000 */
        /* <DEDUP_REMOVED lines=8> */
.L_x_1:


//--------------------- .nv.global.init           --------------------------
	.section	.nv.global.init,"aw",@progbits
.nv.global.init:
	.type		_$_str,@object
	.size		_$_str,(_$_str_$_2 - _$_str)
_$_str:
        /*0000*/ 	.byte	0x5f, 0x5f, 0x43, 0x55, 0x44, 0x41, 0x5f, 0x46, 0x54, 0x5a, 0x00
	.type		_$_str_$_2,@object
	.size		_$_str_$_2,(.L_1 - _$_str_$_2)
_$_str_$_2:
        /*000b*/ 	.byte	0x5f, 0x5f, 0x43, 0x55, 0x44, 0x41, 0x5f, 0x50, 0x52, 0x45, 0x43, 0x5f, 0x53, 0x51, 0x52, 0x54
        /*001b*/ 	.byte	0x00
.L_1:


//--------------------- .nv.constant0.triton_poi_fused__native_batch_norm_legit_no_training_constant_pad_nd_relu_2 --------------------------
	.section	.nv.constant0.triton_poi_fused__native_batch_norm_legit_no_training_constant_pad_nd_relu_2,"a",@progbits
	.sectionflags	@""
	.align	4
.nv.constant0.triton_poi_fused__native_batch_norm_legit_no_training_constant_pad_nd_relu_2:
	.zero		580
